//
// Generated by NVIDIA NVVM Compiler
//
// Compiler Build ID: CL-36424714
// Cuda compilation tools, release 13.0, V13.0.88
// Based on NVVM 20.0.0
//

.version 9.0
.target sm_100
.address_size 64

	// .globl	_Z18countingSortKernelPiS_S_ii
.func  (.param .b64 func_retval0) __internal_accurate_pow
(
	.param .b64 __internal_accurate_pow_param_0
)
;

.visible .entry _Z18countingSortKernelPiS_S_ii(
	.param .u64 .ptr .align 1 _Z18countingSortKernelPiS_S_ii_param_0,
	.param .u64 .ptr .align 1 _Z18countingSortKernelPiS_S_ii_param_1,
	.param .u64 .ptr .align 1 _Z18countingSortKernelPiS_S_ii_param_2,
	.param .u32 _Z18countingSortKernelPiS_S_ii_param_3,
	.param .u32 _Z18countingSortKernelPiS_S_ii_param_4
)
{
	.reg .pred 	%p<10>;
	.reg .b32 	%r<57>;
	.reg .b64 	%rd<21>;
	.reg .b64 	%fd<17>;

	ld.param.u64 	%rd4, [_Z18countingSortKernelPiS_S_ii_param_0];
	ld.param.u64 	%rd3, [_Z18countingSortKernelPiS_S_ii_param_1];
	ld.param.u64 	%rd5, [_Z18countingSortKernelPiS_S_ii_param_2];
	ld.param.u32 	%r2, [_Z18countingSortKernelPiS_S_ii_param_3];
	ld.param.u32 	%r3, [_Z18countingSortKernelPiS_S_ii_param_4];
	cvta.to.global.u64 	%rd1, %rd5;
	cvta.to.global.u64 	%rd6, %rd4;
	mov.u32 	%r4, %tid.x;
	mov.u32 	%r5, %ctaid.x;
	mov.u32 	%r6, %ntid.x;
	mad.lo.s32 	%r1, %r5, %r6, %r4;
	setp.ge.s32 	%p1, %r1, %r2;
	mul.wide.s32 	%rd7, %r1, 4;
	add.s64 	%rd2, %rd6, %rd7;
	@%p1 bra 	$L__BB0_2;
	ld.global.u32 	%r7, [%rd2];
	cvt.rn.f64.s32 	%fd1, %r3;
	mov.f64 	%fd2, 0d4024000000000000;
	{
	.reg .b32 %temp; 
	mov.b64 	{%temp, %r8}, %fd2;
	}
	{
	.reg .b32 %temp; 
	mov.b64 	{%temp, %r9}, %fd1;
	}
	shr.u32 	%r10, %r9, 20;
	and.b32  	%r11, %r10, 2047;
	add.s32 	%r12, %r11, -1012;
	mov.b64 	%rd8, %fd1;
	shl.b64 	%rd9, %rd8, %r12;
	setp.eq.s64 	%p2, %rd9, -9223372036854775808;
	{ // callseq 0, 0
	.param .b64 param0;
	st.param.f64 	[param0], %fd1;
	.param .b64 retval0;
	call.uni (retval0), 
	__internal_accurate_pow, 
	(
	param0
	);
	ld.param.f64 	%fd3, [retval0];
	} // callseq 0
	setp.lt.s32 	%p3, %r8, 0;
	neg.f64 	%fd5, %fd3;
	selp.f64 	%fd6, %fd5, %fd3, %p2;
	selp.f64 	%fd7, %fd6, %fd3, %p3;
	setp.eq.s32 	%p4, %r3, 0;
	selp.f64 	%fd8, 0d3FF0000000000000, %fd7, %p4;
	cvt.rzi.s32.f64 	%r13, %fd8;
	div.s32 	%r14, %r7, %r13;
	mul.hi.s32 	%r15, %r14, 1717986919;
	shr.u32 	%r16, %r15, 31;
	shr.s32 	%r17, %r15, 2;
	add.s32 	%r18, %r17, %r16;
	mul.lo.s32 	%r19, %r18, 10;
	sub.s32 	%r20, %r14, %r19;
	mul.wide.s32 	%rd11, %r20, 4;
	add.s64 	%rd12, %rd1, %rd11;
	atom.global.add.u32 	%r21, [%rd12], 1;
$L__BB0_2:
	bar.sync 	0;
	setp.ne.s32 	%p5, %r1, 0;
	@%p5 bra 	$L__BB0_4;
	ld.global.u32 	%r22, [%rd1];
	ld.global.u32 	%r23, [%rd1+4];
	add.s32 	%r24, %r23, %r22;
	st.global.u32 	[%rd1+4], %r24;
	ld.global.u32 	%r25, [%rd1+8];
	add.s32 	%r26, %r25, %r24;
	st.global.u32 	[%rd1+8], %r26;
	ld.global.u32 	%r27, [%rd1+12];
	add.s32 	%r28, %r27, %r26;
	st.global.u32 	[%rd1+12], %r28;
	ld.global.u32 	%r29, [%rd1+16];
	add.s32 	%r30, %r29, %r28;
	st.global.u32 	[%rd1+16], %r30;
	ld.global.u32 	%r31, [%rd1+20];
	add.s32 	%r32, %r31, %r30;
	st.global.u32 	[%rd1+20], %r32;
	ld.global.u32 	%r33, [%rd1+24];
	add.s32 	%r34, %r33, %r32;
	st.global.u32 	[%rd1+24], %r34;
	ld.global.u32 	%r35, [%rd1+28];
	add.s32 	%r36, %r35, %r34;
	st.global.u32 	[%rd1+28], %r36;
	ld.global.u32 	%r37, [%rd1+32];
	add.s32 	%r38, %r37, %r36;
	st.global.u32 	[%rd1+32], %r38;
	ld.global.u32 	%r39, [%rd1+36];
	add.s32 	%r40, %r39, %r38;
	st.global.u32 	[%rd1+36], %r40;
$L__BB0_4:
	setp.ge.s32 	%p6, %r1, %r2;
	bar.sync 	0;
	@%p6 bra 	$L__BB0_6;
	ld.global.u32 	%r41, [%rd2];
	cvt.rn.f64.s32 	%fd9, %r3;
	mov.f64 	%fd10, 0d4024000000000000;
	{
	.reg .b32 %temp; 
	mov.b64 	{%temp, %r42}, %fd10;
	}
	{
	.reg .b32 %temp; 
	mov.b64 	{%temp, %r43}, %fd9;
	}
	shr.u32 	%r44, %r43, 20;
	and.b32  	%r45, %r44, 2047;
	add.s32 	%r46, %r45, -1012;
	mov.b64 	%rd13, %fd9;
	shl.b64 	%rd14, %rd13, %r46;
	setp.eq.s64 	%p7, %rd14, -9223372036854775808;
	{ // callseq 1, 0
	.param .b64 param0;
	st.param.f64 	[param0], %fd9;
	.param .b64 retval0;
	call.uni (retval0), 
	__internal_accurate_pow, 
	(
	param0
	);
	ld.param.f64 	%fd11, [retval0];
	} // callseq 1
	setp.lt.s32 	%p8, %r42, 0;
	neg.f64 	%fd13, %fd11;
	selp.f64 	%fd14, %fd13, %fd11, %p7;
	selp.f64 	%fd15, %fd14, %fd11, %p8;
	setp.eq.s32 	%p9, %r3, 0;
	selp.f64 	%fd16, 0d3FF0000000000000, %fd15, %p9;
	cvt.rzi.s32.f64 	%r47, %fd16;
	div.s32 	%r48, %r41, %r47;
	mul.hi.s32 	%r49, %r48, 1717986919;
	shr.u32 	%r50, %r49, 31;
	shr.s32 	%r51, %r49, 2;
	add.s32 	%r52, %r51, %r50;
	mul.lo.s32 	%r53, %r52, 10;
	sub.s32 	%r54, %r48, %r53;
	mul.wide.s32 	%rd16, %r54, 4;
	add.s64 	%rd17, %rd1, %rd16;
	atom.global.add.u32 	%r55, [%rd17], -1;
	ld.global.u32 	%r56, [%rd2];
	cvta.to.global.u64 	%rd18, %rd3;
	mul.wide.s32 	%rd19, %r55, 4;
	add.s64 	%rd20, %rd18, %rd19;
	st.global.u32 	[%rd20+-4], %r56;
$L__BB0_6:
	ret;

}
.func  (.param .b64 func_retval0) __internal_accurate_pow(
	.param .b64 __internal_accurate_pow_param_0
)
{
	.reg .pred 	%p<8>;
	.reg .b32 	%r<46>;
	.reg .b32 	%f<3>;
	.reg .b64 	%fd<109>;

	ld.param.f64 	%fd10, [__internal_accurate_pow_param_0];
	mov.f64 	%fd11, 0d4024000000000000;
	{
	.reg .b32 %temp; 
	mov.b64 	{%temp, %r8}, %fd11;
	}
	{
	.reg .b32 %temp; 
	mov.b64 	{%r9, %temp}, %fd11;
	}
	shr.u32 	%r10, %r8, 20;
	setp.lt.u32 	%p1, %r8, 1048576;
	mov.f64 	%fd12, 0d4384000000000000;
	{
	.reg .b32 %temp; 
	mov.b64 	{%temp, %r11}, %fd12;
	}
	{
	.reg .b32 %temp; 
	mov.b64 	{%r12, %temp}, %fd12;
	}
	shr.u32 	%r13, %r11, 20;
	add.s32 	%r14, %r13, -54;
	selp.b32 	%r15, %r12, %r9, %p1;
	selp.b32 	%r16, %r11, %r8, %p1;
	selp.b32 	%r1, %r14, %r10, %p1;
	add.s32 	%r45, %r1, -1023;
	and.b32  	%r17, %r16, -2146435073;
	or.b32  	%r18, %r17, 1072693248;
	mov.b64 	%fd107, {%r15, %r18};
	setp.lt.u32 	%p2, %r18, 1073127583;
	@%p2 bra 	$L__BB1_2;
	{
	.reg .b32 %temp; 
	mov.b64 	{%r19, %temp}, %fd107;
	}
	{
	.reg .b32 %temp; 
	mov.b64 	{%temp, %r20}, %fd107;
	}
	add.s32 	%r21, %r20, -1048576;
	mov.b64 	%fd107, {%r19, %r21};
	add.s32 	%r45, %r1, -1022;
$L__BB1_2:
	add.f64 	%fd13, %fd107, 0dBFF0000000000000;
	add.f64 	%fd14, %fd107, 0d3FF0000000000000;
	rcp.approx.ftz.f64 	%fd15, %fd14;
	neg.f64 	%fd16, %fd14;
	fma.rn.f64 	%fd17, %fd16, %fd15, 0d3FF0000000000000;
	fma.rn.f64 	%fd18, %fd17, %fd17, %fd17;
	fma.rn.f64 	%fd19, %fd18, %fd15, %fd15;
	mul.f64 	%fd20, %fd13, %fd19;
	fma.rn.f64 	%fd21, %fd13, %fd19, %fd20;
	mul.f64 	%fd22, %fd21, %fd21;
	fma.rn.f64 	%fd23, %fd22, 0d3EB0F5FF7D2CAFE2, 0d3ED0F5D241AD3B5A;
	fma.rn.f64 	%fd24, %fd23, %fd22, 0d3EF3B20A75488A3F;
	fma.rn.f64 	%fd25, %fd24, %fd22, 0d3F1745CDE4FAECD5;
	fma.rn.f64 	%fd26, %fd25, %fd22, 0d3F3C71C7258A578B;
	fma.rn.f64 	%fd27, %fd26, %fd22, 0d3F6249249242B910;
	fma.rn.f64 	%fd28, %fd27, %fd22, 0d3F89999999999DFB;
	sub.f64 	%fd29, %fd13, %fd21;
	add.f64 	%fd30, %fd29, %fd29;
	neg.f64 	%fd31, %fd21;
	fma.rn.f64 	%fd32, %fd31, %fd13, %fd30;
	mul.f64 	%fd33, %fd19, %fd32;
	fma.rn.f64 	%fd34, %fd22, %fd28, 0d3FB5555555555555;
	mov.f64 	%fd35, 0d3FB5555555555555;
	sub.f64 	%fd36, %fd35, %fd34;
	fma.rn.f64 	%fd37, %fd22, %fd28, %fd36;
	add.f64 	%fd38, %fd37, 0dBC46A4CB00B9E7B0;
	add.f64 	%fd39, %fd34, %fd38;
	sub.f64 	%fd40, %fd34, %fd39;
	add.f64 	%fd41, %fd38, %fd40;
	mul.rn.f64 	%fd42, %fd21, %fd21;
	neg.f64 	%fd43, %fd42;
	fma.rn.f64 	%fd44, %fd21, %fd21, %fd43;
	{
	.reg .b32 %temp; 
	mov.b64 	{%r22, %temp}, %fd33;
	}
	{
	.reg .b32 %temp; 
	mov.b64 	{%temp, %r23}, %fd33;
	}
	add.s32 	%r24, %r23, 1048576;
	mov.b64 	%fd45, {%r22, %r24};
	fma.rn.f64 	%fd46, %fd21, %fd45, %fd44;
	mul.rn.f64 	%fd47, %fd42, %fd21;
	neg.f64 	%fd48, %fd47;
	fma.rn.f64 	%fd49, %fd42, %fd21, %fd48;
	fma.rn.f64 	%fd50, %fd42, %fd33, %fd49;
	fma.rn.f64 	%fd51, %fd46, %fd21, %fd50;
	mul.rn.f64 	%fd52, %fd39, %fd47;
	neg.f64 	%fd53, %fd52;
	fma.rn.f64 	%fd54, %fd39, %fd47, %fd53;
	fma.rn.f64 	%fd55, %fd39, %fd51, %fd54;
	fma.rn.f64 	%fd56, %fd41, %fd47, %fd55;
	add.f64 	%fd57, %fd52, %fd56;
	sub.f64 	%fd58, %fd52, %fd57;
	add.f64 	%fd59, %fd56, %fd58;
	add.f64 	%fd60, %fd21, %fd57;
	sub.f64 	%fd61, %fd21, %fd60;
	add.f64 	%fd62, %fd57, %fd61;
	add.f64 	%fd63, %fd59, %fd62;
	add.f64 	%fd64, %fd33, %fd63;
	add.f64 	%fd65, %fd60, %fd64;
	sub.f64 	%fd66, %fd60, %fd65;
	add.f64 	%fd67, %fd64, %fd66;
	xor.b32  	%r25, %r45, -2147483648;
	mov.b32 	%r26, 1127219200;
	mov.b64 	%fd68, {%r25, %r26};
	mov.b32 	%r27, -2147483648;
	mov.b64 	%fd69, {%r27, %r26};
	sub.f64 	%fd70, %fd68, %fd69;
	fma.rn.f64 	%fd71, %fd70, 0d3FE62E42FEFA39EF, %fd65;
	fma.rn.f64 	%fd72, %fd70, 0dBFE62E42FEFA39EF, %fd71;
	sub.f64 	%fd73, %fd72, %fd65;
	sub.f64 	%fd74, %fd67, %fd73;
	fma.rn.f64 	%fd75, %fd70, 0d3C7ABC9E3B39803F, %fd74;
	add.f64 	%fd76, %fd71, %fd75;
	sub.f64 	%fd77, %fd71, %fd76;
	add.f64 	%fd78, %fd75, %fd77;
	{
	.reg .b32 %temp; 
	mov.b64 	{%temp, %r28}, %fd10;
	}
	{
	.reg .b32 %temp; 
	mov.b64 	{%r29, %temp}, %fd10;
	}
	shl.b32 	%r30, %r28, 1;
	setp.gt.u32 	%p3, %r30, -33554433;
	and.b32  	%r31, %r28, -15728641;
	selp.b32 	%r32, %r31, %r28, %p3;
	mov.b64 	%fd79, {%r29, %r32};
	mul.rn.f64 	%fd80, %fd76, %fd79;
	neg.f64 	%fd81, %fd80;
	fma.rn.f64 	%fd82, %fd76, %fd79, %fd81;
	fma.rn.f64 	%fd83, %fd78, %fd79, %fd82;
	add.f64 	%fd4, %fd80, %fd83;
	sub.f64 	%fd84, %fd80, %fd4;
	add.f64 	%fd5, %fd83, %fd84;
	fma.rn.f64 	%fd85, %fd4, 0d3FF71547652B82FE, 0d4338000000000000;
	{
	.reg .b32 %temp; 
	mov.b64 	{%r5, %temp}, %fd85;
	}
	mov.f64 	%fd86, 0dC338000000000000;
	add.rn.f64 	%fd87, %fd85, %fd86;
	fma.rn.f64 	%fd88, %fd87, 0dBFE62E42FEFA39EF, %fd4;
	fma.rn.f64 	%fd89, %fd87, 0dBC7ABC9E3B39803F, %fd88;
	fma.rn.f64 	%fd90, %fd89, 0d3E5ADE1569CE2BDF, 0d3E928AF3FCA213EA;
	fma.rn.f64 	%fd91, %fd90, %fd89, 0d3EC71DEE62401315;
	fma.rn.f64 	%fd92, %fd91, %fd89, 0d3EFA01997C89EB71;
	fma.rn.f64 	%fd93, %fd92, %fd89, 0d3F2A01A014761F65;
	fma.rn.f64 	%fd94, %fd93, %fd89, 0d3F56C16C1852B7AF;
	fma.rn.f64 	%fd95, %fd94, %fd89, 0d3F81111111122322;
	fma.rn.f64 	%fd96, %fd95, %fd89, 0d3FA55555555502A1;
	fma.rn.f64 	%fd97, %fd96, %fd89, 0d3FC5555555555511;
	fma.rn.f64 	%fd98, %fd97, %fd89, 0d3FE000000000000B;
	fma.rn.f64 	%fd99, %fd98, %fd89, 0d3FF0000000000000;
	fma.rn.f64 	%fd100, %fd99, %fd89, 0d3FF0000000000000;
	{
	.reg .b32 %temp; 
	mov.b64 	{%r6, %temp}, %fd100;
	}
	{
	.reg .b32 %temp; 
	mov.b64 	{%temp, %r7}, %fd100;
	}
	shl.b32 	%r33, %r5, 20;
	add.s32 	%r34, %r33, %r7;
	mov.b64 	%fd108, {%r6, %r34};
	{
	.reg .b32 %temp; 
	mov.b64 	{%temp, %r35}, %fd4;
	}
	mov.b32 	%f2, %r35;
	abs.f32 	%f1, %f2;
	setp.lt.f32 	%p4, %f1, 0f4086232B;
	@%p4 bra 	$L__BB1_5;
	setp.lt.f64 	%p5, %fd4, 0d0000000000000000;
	add.f64 	%fd101, %fd4, 0d7FF0000000000000;
	selp.f64 	%fd108, 0d0000000000000000, %fd101, %p5;
	setp.geu.f32 	%p6, %f1, 0f40874800;
	@%p6 bra 	$L__BB1_5;
	shr.u32 	%r36, %r5, 31;
	add.s32 	%r37, %r5, %r36;
	shr.s32 	%r38, %r37, 1;
	shl.b32 	%r39, %r38, 20;
	add.s32 	%r40, %r7, %r39;
	mov.b64 	%fd102, {%r6, %r40};
	sub.s32 	%r41, %r5, %r38;
	shl.b32 	%r42, %r41, 20;
	add.s32 	%r43, %r42, 1072693248;
	mov.b32 	%r44, 0;
	mov.b64 	%fd103, {%r44, %r43};
	mul.f64 	%fd108, %fd103, %fd102;
$L__BB1_5:
	abs.f64 	%fd104, %fd108;
	setp.eq.f64 	%p7, %fd104, 0d7FF0000000000000;
	fma.rn.f64 	%fd105, %fd108, %fd5, %fd108;
	selp.f64 	%fd106, %fd108, %fd105, %p7;
	st.param.f64 	[func_retval0], %fd106;
	ret;

}


// ===== COMPILED SASS (sm_100) =====

	.target	sm_100

	.elftype	@"ET_EXEC"


//--------------------- .note.nv.tkinfo           --------------------------
	.section	.note.nv.tkinfo,"",@"SHT_NOTE"
	.sectionflags	@"SHF_NOTE_NV_TKINFO"
	.tkinfo
        /*0018*/ 	.word	0x00000002
        /*0030*/ 	.string	""
        /*0030*/ 	.string	"ptxas"
        /*0030*/ 	.string	"Cuda compilation tools, release 13.0, V13.0.88"
        /*0030*/ 	.string	"Build cuda_13.0.r13.0/compiler.36424714_0"
        /*0030*/ 	.string	"-arch sm_100 -m 64 "



//--------------------- .note.nv.cuinfo           --------------------------
	.section	.note.nv.cuinfo,"",@"SHT_NOTE"
	.sectionflags	@"SHF_NOTE_NV_CUINFO"
        /*0018*/ 	.short	0x0002
        /*001a*/ 	.short	0x0064
        /*001c*/ 	.short	0x0082
	.zero		2


//--------------------- .nv.info                  --------------------------
	.section	.nv.info,"",@"SHT_CUDA_INFO"
	.align	4


	//----- nvinfo : EIATTR_REGCOUNT
	.align		4
        /*0000*/ 	.byte	0x04, 0x2f
        /*0002*/ 	.short	(.L_1 - .L_0)
	.align		4
.L_0:
        /*0004*/ 	.word	index@(_Z18countingSortKernelPiS_S_ii)
        /*0008*/ 	.word	0x0000001e


	//----- nvinfo : EIATTR_FRAME_SIZE
	.align		4
.L_1:
        /*000c*/ 	.byte	0x04, 0x11
        /*000e*/ 	.short	(.L_3 - .L_2)
	.align		4
.L_2:
        /*0010*/ 	.word	index@($_Z18countingSortKernelPiS_S_ii$__internal_accurate_pow)
        /*0014*/ 	.word	0x00000000


	//----- nvinfo : EIATTR_FRAME_SIZE
	.align		4
.L_3:
        /*0018*/ 	.byte	0x04, 0x11
        /*001a*/ 	.short	(.L_5 - .L_4)
	.align		4
.L_4:
        /*001c*/ 	.word	index@(_Z18countingSortKernelPiS_S_ii)
        /*0020*/ 	.word	0x00000000


	//----- nvinfo : EIATTR_MIN_STACK_SIZE
	.align		4
.L_5:
        /*0024*/ 	.byte	0x04, 0x12
        /*0026*/ 	.short	(.L_7 - .L_6)
	.align		4
.L_6:
        /*0028*/ 	.word	index@(_Z18countingSortKernelPiS_S_ii)
        /*002c*/ 	.word	0x00000000
.L_7:


//--------------------- .nv.compat                --------------------------
	.section	.nv.compat,"",@"SHT_CUDA_COMPAT_INFO"
	.align	4
        /*0000*/ 	.byte	0x02, 0x09, 0x00, 0x00, 0x02, 0x02, 0x01, 0x00, 0x02, 0x05, 0x05, 0x00, 0x03, 0x07, 0x01, 0x01
        /*0010*/ 	.byte	0x02, 0x03, 0x00, 0x00, 0x02, 0x06, 0x01, 0x00, 0x04, 0x0b, 0x08, 0x00, 0x01, 0x00, 0x00, 0x00
        /*0020*/ 	.byte	0x00, 0x00, 0x00, 0x00


//--------------------- .nv.info._Z18countingSortKernelPiS_S_ii --------------------------
	.section	.nv.info._Z18countingSortKernelPiS_S_ii,"",@"SHT_CUDA_INFO"
	.sectionflags	@""
	.align	4


	//----- nvinfo : EIATTR_CUDA_API_VERSION
	.align		4
        /*0000*/ 	.byte	0x04, 0x37
        /*0002*/ 	.short	(.L_9 - .L_8)
.L_8:
        /*0004*/ 	.word	0x00000082


	//----- nvinfo : EIATTR_KPARAM_INFO
	.align		4
.L_9:
        /*0008*/ 	.byte	0x04, 0x17
        /*000a*/ 	.short	(.L_11 - .L_10)
.L_10:
        /*000c*/ 	.word	0x00000000
        /*0010*/ 	.short	0x0004
        /*0012*/ 	.short	0x001c
        /*0014*/ 	.byte	0x00, 0xf0, 0x11, 0x00


	//----- nvinfo : EIATTR_KPARAM_INFO
	.align		4
.L_11:
        /*0018*/ 	.byte	0x04, 0x17
        /*001a*/ 	.short	(.L_13 - .L_12)
.L_12:
        /*001c*/ 	.word	0x00000000
        /*0020*/ 	.short	0x0003
        /*0022*/ 	.short	0x0018
        /*0024*/ 	.byte	0x00, 0xf0, 0x11, 0x00


	//----- nvinfo : EIATTR_KPARAM_INFO
	.align		4
.L_13:
        /*0028*/ 	.byte	0x04, 0x17
        /*002a*/ 	.short	(.L_15 - .L_14)
.L_14:
        /*002c*/ 	.word	0x00000000
        /*0030*/ 	.short	0x0002
        /*0032*/ 	.short	0x0010
        /*0034*/ 	.byte	0x00, 0xf5, 0x21, 0x00


	//----- nvinfo : EIATTR_KPARAM_INFO
	.align		4
.L_15:
        /*0038*/ 	.byte	0x04, 0x17
        /*003a*/ 	.short	(.L_17 - .L_16)
.L_16:
        /*003c*/ 	.word	0x00000000
        /*0040*/ 	.short	0x0001
        /*0042*/ 	.short	0x0008
        /*0044*/ 	.byte	0x00, 0xf5, 0x21, 0x00


	//----- nvinfo : EIATTR_KPARAM_INFO
	.align		4
.L_17:
        /*0048*/ 	.byte	0x04, 0x17
        /*004a*/ 	.short	(.L_19 - .L_18)
.L_18:
        /*004c*/ 	.word	0x00000000
        /*0050*/ 	.short	0x0000
        /*0052*/ 	.short	0x0000
        /*0054*/ 	.byte	0x00, 0xf5, 0x21, 0x00


	//----- nvinfo : EIATTR_SPARSE_MMA_MASK
	.align		4
.L_19:
        /*0058*/ 	.byte	0x03, 0x50
        /*005a*/ 	.short	0x0000


	//----- nvinfo : EIATTR_MAXREG_COUNT
	.align		4
        /*005c*/ 	.byte	0x03, 0x1b
        /*005e*/ 	.short	0x00ff


	//----- nvinfo : EIATTR_NUM_BARRIERS
	.align		4
        /*0060*/ 	.byte	0x02, 0x4c
        /*0062*/ 	.byte	0x01
	.zero		1


	//----- nvinfo : EIATTR_MERCURY_ISA_VERSION
	.align		4
        /*0064*/ 	.byte	0x03, 0x5f
        /*0066*/ 	.short	0x0101


	//----- nvinfo : EIATTR_VRC_CTA_INIT_COUNT
	.align		4
        /*0068*/ 	.byte	0x02, 0x4a
	.zero		1
	.zero		1


	//----- nvinfo : EIATTR_EXIT_INSTR_OFFSETS
	.align		4
        /*006c*/ 	.byte	0x04, 0x1c
        /*006e*/ 	.short	(.L_21 - .L_20)


	//   ....[0]....
.L_20:
        /*0070*/ 	.word	0x000005f0


	//   ....[1]....
        /*0074*/ 	.word	0x00000910


	//----- nvinfo : EIATTR_CRS_STACK_SIZE
	.align		4
.L_21:
        /*0078*/ 	.byte	0x04, 0x1e
        /*007a*/ 	.short	(.L_23 - .L_22)
.L_22:
        /*007c*/ 	.word	0x00000000


	//----- nvinfo : EIATTR_CBANK_PARAM_SIZE
	.align		4
.L_23:
        /*0080*/ 	.byte	0x03, 0x19
        /*0082*/ 	.short	0x0020


	//----- nvinfo : EIATTR_PARAM_CBANK
	.align		4
        /*0084*/ 	.byte	0x04, 0x0a
        /*0086*/ 	.short	(.L_25 - .L_24)
	.align		4
.L_24:
        /*0088*/ 	.word	index@(.nv.constant0._Z18countingSortKernelPiS_S_ii)
        /*008c*/ 	.short	0x0380
        /*008e*/ 	.short	0x0020


	//----- nvinfo : EIATTR_SW_WAR
	.align		4
.L_25:
        /*0090*/ 	.byte	0x04, 0x36
        /*0092*/ 	.short	(.L_27 - .L_26)
.L_26:
        /*0094*/ 	.word	0x00000008
.L_27:


//--------------------- .nv.callgraph             --------------------------
	.section	.nv.callgraph,"",@"SHT_CUDA_CALLGRAPH"
	.align	4
	.sectionentsize	8
	.align		4
        /*0000*/ 	.word	0x00000000
	.align		4
        /*0004*/ 	.word	0xffffffff
	.align		4
        /*0008*/ 	.word	0x00000000
	.align		4
        /*000c*/ 	.word	0xfffffffe
	.align		4
        /*0010*/ 	.word	0x00000000
	.align		4
        /*0014*/ 	.word	0xfffffffd
	.align		4
        /*0018*/ 	.word	0x00000000
	.align		4
        /*001c*/ 	.word	0xfffffffc


//--------------------- .text._Z18countingSortKernelPiS_S_ii --------------------------
	.section	.text._Z18countingSortKernelPiS_S_ii,"ax",@progbits
	.align	128
        .global         _Z18countingSortKernelPiS_S_ii
        .type           _Z18countingSortKernelPiS_S_ii,@function
        .size           _Z18countingSortKernelPiS_S_ii,(.L_x_8 - _Z18countingSortKernelPiS_S_ii)
        .other          _Z18countingSortKernelPiS_S_ii,@"STO_CUDA_ENTRY STV_DEFAULT"
_Z18countingSortKernelPiS_S_ii:
.text._Z18countingSortKernelPiS_S_ii:
[----:B------:R-:W-:Y:S01]  /*0000*/  LDC R1, c[0x0][0x37c] ;  /* 0x0000df00ff017b82 */ /* 0x000fe20000000800 */
[----:B------:R-:W0:Y:S07]  /*0010*/  S2R R26, SR_TID.X ;  /* 0x00000000001a7919 */ /* 0x000e2e0000002100 */
[----:B------:R-:W0:Y:S01]  /*0020*/  S2UR UR4, SR_CTAID.X ;  /* 0x00000000000479c3 */ /* 0x000e220000002500 */
[----:B------:R-:W1:Y:S01]  /*0030*/  LDCU UR6, c[0x0][0x398] ;  /* 0x00007300ff0677ac */ /* 0x000e620008000800 */
[----:B------:R-:W-:Y:S06]  /*0040*/  BSSY.RECONVERGENT B0, `(.L_x_0) ;  /* 0x0000035000007945 */ /* 0x000fec0003800200 */
[----:B------:R-:W0:Y:S08]  /*0050*/  LDC R3, c[0x0][0x360] ;  /* 0x0000d800ff037b82 */ /* 0x000e300000000800 */
[----:B------:R-:W2:Y:S01]  /*0060*/  LDC.64 R4, c[0x0][0x380] ;  /* 0x0000e000ff047b82 */ /* 0x000ea20000000a00 */
[----:B0-----:R-:W-:Y:S01]  /*0070*/  IMAD R26, R3, UR4, R26 ;  /* 0x00000004031a7c24 */ /* 0x001fe2000f8e021a */
[----:B------:R-:W0:Y:S04]  /*0080*/  LDCU.64 UR4, c[0x0][0x358] ;  /* 0x00006b00ff0477ac */ /* 0x000e280008000a00 */
[C---:B-1----:R-:W-:Y:S01]  /*0090*/  ISETP.GE.AND P0, PT, R26.reuse, UR6, PT ;  /* 0x000000061a007c0c */ /* 0x042fe2000bf06270 */
[----:B--2---:R-:W-:-:S12]  /*00a0*/  IMAD.WIDE R4, R26, 0x4, R4 ;  /* 0x000000041a047825 */ /* 0x004fd800078e0204 */
[----:B------:R-:W-:Y:S05]  /*00b0*/  @P0 BRA `(.L_x_1) ;  /* 0x0000000000b40947 */ /* 0x000fea0003800000 */
[----:B0-----:R0:W5:Y:S01]  /*00c0*/  LDG.E R27, desc[UR4][R4.64] ;  /* 0x00000004041b7981 */ /* 0x001162000c1e1900 */
[----:B------:R-:W1:Y:S01]  /*00d0*/  LDCU UR6, c[0x0][0x39c] ;  /* 0x00007380ff0677ac */ /* 0x000e620008000800 */
[----:B------:R-:W-:Y:S01]  /*00e0*/  BSSY.RECONVERGENT B1, `(.L_x_2) ;  /* 0x0000005000017945 */ /* 0x000fe20003800200 */
[----:B-1----:R-:W1:Y:S02]  /*00f0*/  I2F.F64 R2, UR6 ;  /* 0x0000000600027d12 */ /* 0x002e640008201c00 */
[----:B-1----:R-:W-:Y:S01]  /*0100*/  IMAD.MOV.U32 R0, RZ, RZ, R2 ;  /* 0x000000ffff007224 */ /* 0x002fe200078e0002 */
[----:B0-----:R-:W-:-:S07]  /*0110*/  MOV R2, 0x130 ;  /* 0x0000013000027802 */ /* 0x001fce0000000f00 */
[----:B-----5:R-:W-:Y:S05]  /*0120*/  CALL.REL.NOINC `($_Z18countingSortKernelPiS_S_ii$__internal_accurate_pow) ;  /* 0x0000000400fc7944 */ /* 0x020fea0003c00000 */
[----:B------:R-:W-:Y:S05]  /*0130*/  BSYNC.RECONVERGENT B1 ;  /* 0x0000000000017941 */ /* 0x000fea0003800200 */
.L_x_2:
[----:B------:R-:W0:Y:S02]  /*0140*/  LDCU UR6, c[0x0][0x39c] ;  /* 0x00007380ff0677ac */ /* 0x000e240008000800 */
[----:B0-----:R-:W-:-:S04]  /*0150*/  ISETP.NE.AND P0, PT, RZ, UR6, PT ;  /* 0x00000006ff007c0c */ /* 0x001fc8000bf05270 */
[----:B------:R-:W-:Y:S02]  /*0160*/  FSEL R2, R0, RZ, P0 ;  /* 0x000000ff00027208 */ /* 0x000fe40000000000 */
[----:B------:R-:W-:-:S04]  /*0170*/  FSEL R3, R8, 1.875, P0 ;  /* 0x3ff0000008037808 */ /* 0x000fc80000000000 */
[----:B------:R0:W1:Y:S02]  /*0180*/  F2I.F64.TRUNC R8, R2 ;  /* 0x0000000200087311 */ /* 0x000064000030d100 */
[----:B0-----:R-:W-:Y:S02]  /*0190*/  IABS R2, R27 ;  /* 0x0000001b00027213 */ /* 0x001fe40000000000 */
[-C--:B-1----:R-:W-:Y:S02]  /*01a0*/  IABS R9, R8.reuse ;  /* 0x0000000800097213 */ /* 0x082fe40000000000 */
[-C--:B------:R-:W-:Y:S02]  /*01b0*/  IABS R3, R8.reuse ;  /* 0x0000000800037213 */ /* 0x080fe40000000000 */
[----:B------:R-:W0:Y:S01]  /*01c0*/  I2F.RP R0, R9 ;  /* 0x0000000900007306 */ /* 0x000e220000209400 */
[----:B------:R-:W-:-:S04]  /*01d0*/  LOP3.LUT R27, R27, R8, RZ, 0x3c, !PT ;  /* 0x000000081b1b7212 */ /* 0x000fc800078e3cff */
[----:B------:R-:W-:-:S03]  /*01e0*/  ISETP.GE.AND P1, PT, R27, RZ, PT ;  /* 0x000000ff1b00720c */ /* 0x000fc60003f26270 */
[----:B0-----:R-:W0:Y:S02]  /*01f0*/  MUFU.RCP R0, R0 ;  /* 0x0000000000007308 */ /* 0x001e240000001000 */
[----:B0-----:R-:W-:Y:S02]  /*0200*/  VIADD R6, R0, 0xffffffe ;  /* 0x0ffffffe00067836 */ /* 0x001fe40000000000 */
[----:B------:R-:W-:-:S04]  /*0210*/  IMAD.MOV R0, RZ, RZ, -R3 ;  /* 0x000000ffff007224 */ /* 0x000fc800078e0a03 */
[----:B------:R0:W1:Y:S02]  /*0220*/  F2I.FTZ.U32.TRUNC.NTZ R7, R6 ;  /* 0x0000000600077305 */ /* 0x000064000021f000 */
[----:B0-----:R-:W-:Y:S02]  /*0230*/  HFMA2 R6, -RZ, RZ, 0, 0 ;  /* 0x00000000ff067431 */ /* 0x001fe400000001ff */
[----:B-1----:R-:W-:-:S04]  /*0240*/  IMAD.MOV R10, RZ, RZ, -R7 ;  /* 0x000000ffff0a7224 */ /* 0x002fc800078e0a07 */
[----:B------:R-:W-:-:S04]  /*0250*/  IMAD R11, R10, R9, RZ ;  /* 0x000000090a0b7224 */ /* 0x000fc800078e02ff */
[----:B------:R-:W-:-:S06]  /*0260*/  IMAD.HI.U32 R7, R7, R11, R6 ;  /* 0x0000000b07077227 */ /* 0x000fcc00078e0006 */
[----:B------:R-:W-:-:S04]  /*0270*/  IMAD.HI.U32 R7, R7, R2, RZ ;  /* 0x0000000207077227 */ /* 0x000fc800078e00ff */
[----:B------:R-:W-:Y:S02]  /*0280*/  IMAD R0, R7, R0, R2 ;  /* 0x0000000007007224 */ /* 0x000fe400078e0202 */
[----:B------:R-:W0:Y:S03]  /*0290*/  LDC.64 R2, c[0x0][0x390] ;  /* 0x0000e400ff027b82 */ /* 0x000e260000000a00 */
[----:B------:R-:W-:-:S13]  /*02a0*/  ISETP.GT.U32.AND P2, PT, R9, R0, PT ;  /* 0x000000000900720c */ /* 0x000fda0003f44070 */
[----:B------:R-:W-:Y:S02]  /*02b0*/  @!P2 IMAD.IADD R0, R0, 0x1, -R9 ;  /* 0x000000010000a824 */ /* 0x000fe400078e0a09 */
[----:B------:R-:W-:Y:S01]  /*02c0*/  @!P2 VIADD R7, R7, 0x1 ;  /* 0x000000010707a836 */ /* 0x000fe20000000000 */
[----:B------:R-:W-:Y:S02]  /*02d0*/  ISETP.NE.AND P2, PT, R8, RZ, PT ;  /* 0x000000ff0800720c */ /* 0x000fe40003f45270 */
[----:B------:R-:W-:-:S13]  /*02e0*/  ISETP.GE.U32.AND P0, PT, R0, R9, PT ;  /* 0x000000090000720c */ /* 0x000fda0003f06070 */
[----:B------:R-:W-:-:S05]  /*02f0*/  @P0 IADD3 R7, PT, PT, R7, 0x1, RZ ;  /* 0x0000000107070810 */ /* 0x000fca0007ffe0ff */
[----:B------:R-:W-:Y:S01]  /*0300*/  @!P1 IMAD.MOV R7, RZ, RZ, -R7 ;  /* 0x000000ffff079224 */ /* 0x000fe200078e0a07 */
[----:B------:R-:W-:-:S05]  /*0310*/  @!P2 LOP3.LUT R7, RZ, R8, RZ, 0x33, !PT ;  /* 0x00000008ff07a212 */ /* 0x000fca00078e33ff */
[----:B------:R-:W-:-:S05]  /*0320*/  IMAD.HI R0, R7, 0x66666667, RZ ;  /* 0x6666666707007827 */ /* 0x000fca00078e02ff */
[----:B------:R-:W-:-:S04]  /*0330*/  SHF.R.U32.HI R9, RZ, 0x1f, R0 ;  /* 0x0000001fff097819 */ /* 0x000fc80000011600 */
[----:B------:R-:W-:Y:S01]  /*0340*/  LEA.HI.SX32 R0, R0, R9, 0x1e ;  /* 0x0000000900007211 */ /* 0x000fe200078ff2ff */
[----:B------:R-:W-:-:S04]  /*0350*/  IMAD.MOV.U32 R9, RZ, RZ, 0x1 ;  /* 0x00000001ff097424 */ /* 0x000fc800078e00ff */
[----:B------:R-:W-:-:S04]  /*0360*/  IMAD R7, R0, -0xa, R7 ;  /* 0xfffffff600077824 */ /* 0x000fc800078e0207 */
[----:B0-----:R-:W-:-:S05]  /*0370*/  IMAD.WIDE R2, R7, 0x4, R2 ;  /* 0x0000000407027825 */ /* 0x001fca00078e0202 */
[----:B------:R1:W-:Y:S02]  /*0380*/  REDG.E.ADD.STRONG.GPU desc[UR4][R2.64], R9 ;  /* 0x000000090200798e */ /* 0x0003e4000c12e104 */
.L_x_1:
[----:B0-----:R-:W-:Y:S05]  /*0390*/  BSYNC.RECONVERGENT B0 ;  /* 0x0000000000007941 */ /* 0x001fea0003800200 */
.L_x_0:
[----:B------:R-:W-:Y:S01]  /*03a0*/  BAR.SYNC.DEFER_BLOCKING 0x0 ;  /* 0x0000000000007b1d */ /* 0x000fe20000010000 */
[----:B------:R-:W-:-:S05]  /*03b0*/  ISETP.NE.AND P0, PT, R26, RZ, PT ;  /* 0x000000ff1a00720c */ /* 0x000fca0003f05270 */
[----:B------:R-:W-:Y:S08]  /*03c0*/  BSSY.RECONVERGENT B0, `(.L_x_3) ;  /* 0x000001f000007945 */ /* 0x000ff00003800200 */
[----:B------:R-:W-:Y:S05]  /*03d0*/  @P0 BRA `(.L_x_4) ;  /* 0x0000000000740947 */ /* 0x000fea0003800000 */
[----:B-1----:R-:W0:Y:S02]  /*03e0*/  LDC.64 R2, c[0x0][0x390] ;  /* 0x0000e400ff027b82 */ /* 0x002e240000000a00 */
[----:B0-----:R-:W2:Y:S04]  /*03f0*/  LDG.E R0, desc[UR4][R2.64] ;  /* 0x0000000402007981 */ /* 0x001ea8000c1e1900 */
[----:B------:R-:W2:Y:S04]  /*0400*/  LDG.E R7, desc[UR4][R2.64+0x4] ;  /* 0x0000040402077981 */ /* 0x000ea8000c1e1900 */
[----:B------:R-:W3:Y:S04]  /*0410*/  LDG.E R6, desc[UR4][R2.64+0x8] ;  /* 0x0000080402067981 */ /* 0x000ee8000c1e1900 */
[----:B------:R-:W4:Y:S04]  /*0420*/  LDG.E R8, desc[UR4][R2.64+0xc] ;  /* 0x00000c0402087981 */ /* 0x000f28000c1e1900 */
[----:B------:R-:W5:Y:S04]  /*0430*/  LDG.E R10, desc[UR4][R2.64+0x10] ;  /* 0x00001004020a7981 */ /* 0x000f68000c1e1900 */
[----:B------:R-:W5:Y:S04]  /*0440*/  LDG.E R12, desc[UR4][R2.64+0x14] ;  /* 0x00001404020c7981 */ /* 0x000f68000c1e1900 */
[----:B------:R-:W5:Y:S04]  /*0450*/  LDG.E R14, desc[UR4][R2.64+0x18] ;  /* 0x00001804020e7981 */ /* 0x000f68000c1e1900 */
[----:B------:R-:W5:Y:S04]  /*0460*/  LDG.E R16, desc[UR4][R2.64+0x1c] ;  /* 0x00001c0402107981 */ /* 0x000f68000c1e1900 */
[----:B------:R-:W5:Y:S04]  /*0470*/  LDG.E R18, desc[UR4][R2.64+0x20] ;  /* 0x0000200402127981 */ /* 0x000f68000c1e1900 */
[----:B------:R-:W5:Y:S01]  /*0480*/  LDG.E R20, desc[UR4][R2.64+0x24] ;  /* 0x0000240402147981 */ /* 0x000f62000c1e1900 */
[----:B--2---:R-:W-:-:S05]  /*0490*/  IMAD.IADD R7, R0, 0x1, R7 ;  /* 0x0000000100077824 */ /* 0x004fca00078e0207 */
[----:B---3--:R-:W-:Y:S01]  /*04a0*/  IADD3 R9, PT, PT, R7, R6, RZ ;  /* 0x0000000607097210 */ /* 0x008fe20007ffe0ff */
[----:B------:R0:W-:Y:S04]  /*04b0*/  STG.E desc[UR4][R2.64+0x4], R7 ;  /* 0x0000040702007986 */ /* 0x0001e8000c101904 */
[----:B----4-:R-:W-:Y:S01]  /*04c0*/  IMAD.IADD R11, R9, 0x1, R8 ;  /* 0x00000001090b7824 */ /* 0x010fe200078e0208 */
[----:B------:R0:W-:Y:S03]  /*04d0*/  STG.E desc[UR4][R2.64+0x8], R9 ;  /* 0x0000080902007986 */ /* 0x0001e6000c101904 */
[----:B-----5:R-:W-:Y:S01]  /*04e0*/  IMAD.IADD R13, R11, 0x1, R10 ;  /* 0x000000010b0d7824 */ /* 0x020fe200078e020a */
[----:B------:R0:W-:Y:S03]  /*04f0*/  STG.E desc[UR4][R2.64+0xc], R11 ;  /* 0x00000c0b02007986 */ /* 0x0001e6000c101904 */
[----:B------:R-:W-:Y:S01]  /*0500*/  IMAD.IADD R15, R13, 0x1, R12 ;  /* 0x000000010d0f7824 */ /* 0x000fe200078e020c */
[----:B------:R0:W-:Y:S04]  /*0510*/  STG.E desc[UR4][R2.64+0x10], R13 ;  /* 0x0000100d02007986 */ /* 0x0001e8000c101904 */
[----:B------:R-:W-:Y:S01]  /*0520*/  IADD3 R17, PT, PT, R15, R14, RZ ;  /* 0x0000000e0f117210 */ /* 0x000fe20007ffe0ff */
[----:B------:R0:W-:Y:S04]  /*0530*/  STG.E desc[UR4][R2.64+0x14], R15 ;  /* 0x0000140f02007986 */ /* 0x0001e8000c101904 */
[----:B------:R-:W-:Y:S01]  /*0540*/  IMAD.IADD R19, R17, 0x1, R16 ;  /* 0x0000000111137824 */ /* 0x000fe200078e0210 */
[----:B------:R0:W-:Y:S03]  /*0550*/  STG.E desc[UR4][R2.64+0x18], R17 ;  /* 0x0000181102007986 */ /* 0x0001e6000c101904 */
[----:B------:R-:W-:Y:S01]  /*0560*/  IMAD.IADD R21, R19, 0x1, R18 ;  /* 0x0000000113157824 */ /* 0x000fe200078e0212 */
[----:B------:R0:W-:Y:S03]  /*0570*/  STG.E desc[UR4][R2.64+0x1c], R19 ;  /* 0x00001c1302007986 */ /* 0x0001e6000c101904 */
[----:B------:R-:W-:Y:S01]  /*0580*/  IMAD.IADD R23, R21, 0x1, R20 ;  /* 0x0000000115177824 */ /* 0x000fe200078e0214 */
[----:B------:R0:W-:Y:S04]  /*0590*/  STG.E desc[UR4][R2.64+0x20], R21 ;  /* 0x0000201502007986 */ /* 0x0001e8000c101904 */
[----:B------:R0:W-:Y:S02]  /*05a0*/  STG.E desc[UR4][R2.64+0x24], R23 ;  /* 0x0000241702007986 */ /* 0x0001e4000c101904 */
.L_x_4:
[----:B------:R-:W-:Y:S05]  /*05b0*/  BSYNC.RECONVERGENT B0 ;  /* 0x0000000000007941 */ /* 0x000fea0003800200 */
.L_x_3:
[----:B------:R-:W2:Y:S01]  /*05c0*/  LDCU UR6, c[0x0][0x398] ;  /* 0x00007300ff0677ac */ /* 0x000ea20008000800 */
[----:B------:R-:W-:Y:S01]  /*05d0*/  BAR.SYNC.DEFER_BLOCKING 0x0 ;  /* 0x0000000000007b1d */ /* 0x000fe20000010000 */
[----:B--2---:R-:W-:-:S13]  /*05e0*/  ISETP.GE.AND P0, PT, R26, UR6, PT ;  /* 0x000000061a007c0c */ /* 0x004fda000bf06270 */
[----:B------:R-:W-:Y:S05]  /*05f0*/  @P0 EXIT ;  /* 0x000000000000094d */ /* 0x000fea0003800000 */
[----:B------:R2:W5:Y:S01]  /*0600*/  LDG.E R26, desc[UR4][R4.64] ;  /* 0x00000004041a7981 */ /* 0x000562000c1e1900 */
[----:B------:R-:W0:Y:S01]  /*0610*/  LDCU UR6, c[0x0][0x39c] ;  /* 0x00007380ff0677ac */ /* 0x000e220008000800 */
[----:B------:R-:W-:Y:S01]  /*0620*/  BSSY.RECONVERGENT B0, `(.L_x_5) ;  /* 0x0000005000007945 */ /* 0x000fe20003800200 */
[----:B01----:R-:W0:Y:S02]  /*0630*/  I2F.F64 R2, UR6 ;  /* 0x0000000600027d12 */ /* 0x003e240008201c00 */
[----:B0-----:R-:W-:Y:S02]  /*0640*/  MOV R0, R2 ;  /* 0x0000000200007202 */ /* 0x001fe40000000f00 */
[----:B--2---:R-:W-:-:S07]  /*0650*/  MOV R2, 0x670 ;  /* 0x0000067000027802 */ /* 0x004fce0000000f00 */
[----:B-----5:R-:W-:Y:S05]  /*0660*/  CALL.REL.NOINC `($_Z18countingSortKernelPiS_S_ii$__internal_accurate_pow) ;  /* 0x0000000000ac7944 */ /* 0x020fea0003c00000 */
[----:B------:R-:W-:Y:S05]  /*0670*/  BSYNC.RECONVERGENT B0 ;  /* 0x0000000000007941 */ /* 0x000fea0003800200 */
.L_x_5:
        /* <DEDUP_REMOVED lines=12> */
[----:B0-----:R-:W-:Y:S01]  /*0740*/  VIADD R6, R0, 0xffffffe ;  /* 0x0ffffffe00067836 */ /* 0x001fe20000000000 */
[----:B------:R-:W-:-:S05]  /*0750*/  IADD3 R0, PT, PT, RZ, -R3, RZ ;  /* 0x80000003ff007210 */ /* 0x000fca0007ffe0ff */
[----:B------:R0:W1:Y:S02]  /*0760*/  F2I.FTZ.U32.TRUNC.NTZ R7, R6 ;  /* 0x0000000600077305 */ /* 0x000064000021f000 */
[----:B0-----:R-:W-:Y:S02]  /*0770*/  IMAD.MOV.U32 R6, RZ, RZ, RZ ;  /* 0x000000ffff067224 */ /* 0x001fe400078e00ff */
        /* <DEDUP_REMOVED lines=11> */
[----:B------:R-:W-:-:S05]  /*0830*/  @P0 VIADD R7, R7, 0x1 ;  /* 0x0000000107070836 */ /* 0x000fca0000000000 */
[----:B------:R-:W-:Y:S02]  /*0840*/  @!P1 IADD3 R7, PT, PT, -R7, RZ, RZ ;  /* 0x000000ff07079210 */ /* 0x000fe40007ffe1ff */
[----:B------:R-:W-:-:S05]  /*0850*/  @!P2 LOP3.LUT R7, RZ, R13, RZ, 0x33, !PT ;  /* 0x0000000dff07a212 */ /* 0x000fca00078e33ff */
[----:B------:R-:W-:-:S05]  /*0860*/  IMAD.HI R0, R7, 0x66666667, RZ ;  /* 0x6666666707007827 */ /* 0x000fca00078e02ff */
[----:B------:R-:W-:-:S04]  /*0870*/  SHF.R.U32.HI R9, RZ, 0x1f, R0 ;  /* 0x0000001fff097819 */ /* 0x000fc80000011600 */
[----:B------:R-:W-:Y:S01]  /*0880*/  LEA.HI.SX32 R0, R0, R9, 0x1e ;  /* 0x0000000900007211 */ /* 0x000fe200078ff2ff */
[----:B------:R-:W-:-:S04]  /*0890*/  IMAD.MOV.U32 R9, RZ, RZ, -0x1 ;  /* 0xffffffffff097424 */ /* 0x000fc800078e00ff */
[----:B------:R-:W-:-:S04]  /*08a0*/  IMAD R7, R0, -0xa, R7 ;  /* 0xfffffff600077824 */ /* 0x000fc800078e0207 */
[----:B0-----:R-:W-:Y:S02]  /*08b0*/  IMAD.WIDE R2, R7, 0x4, R2 ;  /* 0x0000000407027825 */ /* 0x001fe400078e0202 */
[----:B------:R-:W0:Y:S04]  /*08c0*/  LDC.64 R6, c[0x0][0x388] ;  /* 0x0000e200ff067b82 */ /* 0x000e280000000a00 */
[----:B------:R-:W0:Y:S04]  /*08d0*/  ATOMG.E.ADD.STRONG.GPU PT, R3, desc[UR4][R2.64], R9 ;  /* 0x80000009020379a8 */ /* 0x000e2800081ef104 */
[----:B------:R-:W2:Y:S01]  /*08e0*/  LDG.E R5, desc[UR4][R4.64] ;  /* 0x0000000404057981 */ /* 0x000ea2000c1e1900 */
[----:B0-----:R-:W-:-:S05]  /*08f0*/  IMAD.WIDE R6, R3, 0x4, R6 ;  /* 0x0000000403067825 */ /* 0x001fca00078e0206 */
[----:B--2---:R-:W-:Y:S01]  /*0900*/  STG.E desc[UR4][R6.64+-0x4], R5 ;  /* 0xfffffc0506007986 */ /* 0x004fe2000c101904 */
[----:B------:R-:W-:Y:S05]  /*0910*/  EXIT ;  /* 0x000000000000794d */ /* 0x000fea0003800000 */
        .type           $_Z18countingSortKernelPiS_S_ii$__internal_accurate_pow,@function
        .size           $_Z18countingSortKernelPiS_S_ii$__internal_accurate_pow,(.L_x_8 - $_Z18countingSortKernelPiS_S_ii$__internal_accurate_pow)
$_Z18countingSortKernelPiS_S_ii$__internal_accurate_pow:
[----:B------:R-:W0:Y:S01]  /*0920*/  MUFU.RCP64H R15, 2.25 ;  /* 0x40020000000f7908 */ /* 0x000e220000001800 */
[----:B------:R-:W-:Y:S02]  /*0930*/  HFMA2 R14, -RZ, RZ, 0, 0 ;  /* 0x00000000ff0e7431 */ /* 0x000fe400000001ff */
[----:B------:R-:W-:Y:S01]  /*0940*/  IMAD.MOV.U32 R6, RZ, RZ, 0x0 ;  /* 0x00000000ff067424 */ /* 0x000fe200078e00ff */
[----:B------:R-:W-:Y:S01]  /*0950*/  UMOV UR6, 0x7d2cafe2 ;  /* 0x7d2cafe200067882 */ /* 0x000fe20000000000 */
[----:B------:R-:W-:Y:S01]  /*0960*/  IMAD.MOV.U32 R7, RZ, RZ, 0x40020000 ;  /* 0x40020000ff077424 */ /* 0x000fe200078e00ff */
[----:B------:R-:W-:Y:S01]  /*0970*/  UMOV UR7, 0x3eb0f5ff ;  /* 0x3eb0f5ff00077882 */ /* 0x000fe20000000000 */
[----:B------:R-:W-:Y:S02]  /*0980*/  IMAD.MOV.U32 R8, RZ, RZ, 0x41ad3b5a ;  /* 0x41ad3b5aff087424 */ /* 0x000fe400078e00ff */
[----:B------:R-:W-:Y:S02]  /*0990*/  IMAD.MOV.U32 R9, RZ, RZ, 0x3ed0f5d2 ;  /* 0x3ed0f5d2ff097424 */ /* 0x000fe400078e00ff */
[----:B0-----:R-:W-:-:S08]  /*09a0*/  DFMA R6, R14, -R6, 1 ;  /* 0x3ff000000e06742b */ /* 0x001fd00000000806 */
[----:B------:R-:W-:-:S08]  /*09b0*/  DFMA R6, R6, R6, R6 ;  /* 0x000000060606722b */ /* 0x000fd00000000006 */
[----:B------:R-:W-:-:S08]  /*09c0*/  DFMA R14, R14, R6, R14 ;  /* 0x000000060e0e722b */ /* 0x000fd0000000000e */
[----:B------:R-:W-:-:S08]  /*09d0*/  DMUL R6, R14, 0.25 ;  /* 0x3fd000000e067828 */ /* 0x000fd00000000000 */
[----:B------:R-:W-:-:S08]  /*09e0*/  DFMA R6, R14, 0.25, R6 ;  /* 0x3fd000000e06782b */ /* 0x000fd00000000006 */
[CC--:B------:R-:W-:Y:S02]  /*09f0*/  DMUL R20, R6.reuse, R6.reuse ;  /* 0x0000000606147228 */ /* 0x0c0fe40000000000 */
[C---:B------:R-:W-:Y:S02]  /*0a00*/  DADD R18, -R6.reuse, 0.25 ;  /* 0x3fd0000006127429 */ /* 0x040fe40000000100 */
[----:B------:R-:W-:-:S04]  /*0a10*/  DMUL R10, R6, R6 ;  /* 0x00000006060a7228 */ /* 0x000fc80000000000 */
[----:B------:R-:W-:Y:S01]  /*0a20*/  DFMA R8, R20, UR6, R8 ;  /* 0x0000000614087c2b */ /* 0x000fe20008000008 */
[----:B------:R-:W-:Y:S01]  /*0a30*/  UMOV UR6, 0x75488a3f ;  /* 0x75488a3f00067882 */ /* 0x000fe20000000000 */
[----:B------:R-:W-:Y:S01]  /*0a40*/  UMOV UR7, 0x3ef3b20a ;  /* 0x3ef3b20a00077882 */ /* 0x000fe20000000000 */
[----:B------:R-:W-:-:S05]  /*0a50*/  DADD R18, R18, R18 ;  /* 0x0000000012127229 */ /* 0x000fca0000000012 */
[----:B------:R-:W-:Y:S01]  /*0a60*/  DFMA R8, R20, R8, UR6 ;  /* 0x0000000614087e2b */ /* 0x000fe20008000008 */
[----:B------:R-:W-:Y:S01]  /*0a70*/  UMOV UR6, 0xe4faecd5 ;  /* 0xe4faecd500067882 */ /* 0x000fe20000000000 */
[----:B------:R-:W-:Y:S01]  /*0a80*/  UMOV UR7, 0x3f1745cd ;  /* 0x3f1745cd00077882 */ /* 0x000fe20000000000 */
[----:B------:R-:W-:-:S05]  /*0a90*/  DFMA R18, -R6, 0.25, R18 ;  /* 0x3fd000000612782b */ /* 0x000fca0000000112 */
[----:B------:R-:W-:Y:S01]  /*0aa0*/  DFMA R8, R20, R8, UR6 ;  /* 0x0000000614087e2b */ /* 0x000fe20008000008 */
[----:B------:R-:W-:Y:S01]  /*0ab0*/  UMOV UR6, 0x258a578b ;  /* 0x258a578b00067882 */ /* 0x000fe20000000000 */
[----:B------:R-:W-:Y:S01]  /*0ac0*/  UMOV UR7, 0x3f3c71c7 ;  /* 0x3f3c71c700077882 */ /* 0x000fe20000000000 */
[----:B------:R-:W-:-:S05]  /*0ad0*/  DMUL R14, R14, R18 ;  /* 0x000000120e0e7228 */ /* 0x000fca0000000000 */
[----:B------:R-:W-:Y:S01]  /*0ae0*/  DFMA R8, R20, R8, UR6 ;  /* 0x0000000614087e2b */ /* 0x000fe20008000008 */
[----:B------:R-:W-:Y:S01]  /*0af0*/  UMOV UR6, 0x9242b910 ;  /* 0x9242b91000067882 */ /* 0x000fe20000000000 */
[----:B------:R-:W-:-:S03]  /*0b00*/  UMOV UR7, 0x3f624924 ;  /* 0x3f62492400077882 */ /* 0x000fc60000000000 */
[----:B------:R-:W-:Y:S01]  /*0b10*/  VIADD R23, R15, 0x100000 ;  /* 0x001000000f177836 */ /* 0x000fe20000000000 */
[----:B------:R-:W-:Y:S02]  /*0b20*/  MOV R22, R14 ;  /* 0x0000000e00167202 */ /* 0x000fe40000000f00 */
[----:B------:R-:W-:Y:S01]  /*0b30*/  DFMA R8, R20, R8, UR6 ;  /* 0x0000000614087e2b */ /* 0x000fe20008000008 */
[----:B------:R-:W-:Y:S01]  /*0b40*/  UMOV UR6, 0x99999dfb ;  /* 0x99999dfb00067882 */ /* 0x000fe20000000000 */
[----:B------:R-:W-:-:S06]  /*0b50*/  UMOV UR7, 0x3f899999 ;  /* 0x3f89999900077882 */ /* 0x000fcc0000000000 */
[----:B------:R-:W-:Y:S01]  /*0b60*/  DFMA R16, R20, R8, UR6 ;  /* 0x0000000614107e2b */ /* 0x000fe20008000008 */
[----:B------:R-:W-:Y:S01]  /*0b70*/  UMOV UR6, 0x55555555 ;  /* 0x5555555500067882 */ /* 0x000fe20000000000 */
[----:B------:R-:W-:-:S06]  /*0b80*/  UMOV UR7, 0x3fb55555 ;  /* 0x3fb5555500077882 */ /* 0x000fcc0000000000 */
[----:B------:R-:W-:-:S08]  /*0b90*/  DFMA R8, R20, R16, UR6 ;  /* 0x0000000614087e2b */ /* 0x000fd00008000010 */
[----:B------:R-:W-:Y:S01]  /*0ba0*/  DADD R12, -R8, UR6 ;  /* 0x00000006080c7e29 */ /* 0x000fe20008000100 */
[----:B------:R-:W-:Y:S01]  /*0bb0*/  UMOV UR6, 0xb9e7b0 ;  /* 0x00b9e7b000067882 */ /* 0x000fe20000000000 */
[----:B------:R-:W-:-:S06]  /*0bc0*/  UMOV UR7, 0x3c46a4cb ;  /* 0x3c46a4cb00077882 */ /* 0x000fcc0000000000 */
[----:B------:R-:W-:Y:S02]  /*0bd0*/  DFMA R16, R20, R16, R12 ;  /* 0x000000101410722b */ /* 0x000fe4000000000c */
[C---:B------:R-:W-:Y:S02]  /*0be0*/  DMUL R12, R6.reuse, R10 ;  /* 0x0000000a060c7228 */ /* 0x040fe40000000000 */
[----:B------:R-:W-:-:S04]  /*0bf0*/  DFMA R20, R6, R6, -R10 ;  /* 0x000000060614722b */ /* 0x000fc8000000080a */
[----:B------:R-:W-:Y:S01]  /*0c00*/  DADD R16, R16, -UR6 ;  /* 0x8000000610107e29 */ /* 0x000fe20008000000 */
[----:B------:R-:W-:Y:S01]  /*0c10*/  UMOV UR6, 0x0 ;  /* 0x0000000000067882 */ /* 0x000fe20000000000 */
[C---:B------:R-:W-:Y:S01]  /*0c20*/  DFMA R18, R6.reuse, R10, -R12 ;  /* 0x0000000a0612722b */ /* 0x040fe2000000080c */
[----:B------:R-:W-:Y:S01]  /*0c30*/  UMOV UR7, 0x40080000 ;  /* 0x4008000000077882 */ /* 0x000fe20000000000 */
[----:B------:R-:W-:-:S04]  /*0c40*/  DFMA R20, R6, R22, R20 ;  /* 0x000000160614722b */ /* 0x000fc80000000014 */
[----:B------:R-:W-:Y:S02]  /*0c50*/  DADD R24, R8, R16 ;  /* 0x0000000008187229 */ /* 0x000fe40000000010 */
[----:B------:R-:W-:-:S06]  /*0c60*/  DFMA R18, R14, R10, R18 ;  /* 0x0000000a0e12722b */ /* 0x000fcc0000000012 */
[----:B------:R-:W-:Y:S02]  /*0c70*/  DMUL R10, R24, R12 ;  /* 0x0000000c180a7228 */ /* 0x000fe40000000000 */
[----:B------:R-:W-:Y:S02]  /*0c80*/  DFMA R18, R6, R20, R18 ;  /* 0x000000140612722b */ /* 0x000fe40000000012 */
[----:B------:R-:W-:-:S04]  /*0c90*/  DADD R20, R8, -R24 ;  /* 0x0000000008147229 */ /* 0x000fc80000000818 */
[----:B------:R-:W-:-:S04]  /*0ca0*/  DFMA R8, R24, R12, -R10 ;  /* 0x0000000c1808722b */ /* 0x000fc8000000080a */
[----:B------:R-:W-:-:S04]  /*0cb0*/  DADD R20, R16, R20 ;  /* 0x0000000010147229 */ /* 0x000fc80000000014 */
[----:B------:R-:W-:-:S08]  /*0cc0*/  DFMA R8, R24, R18, R8 ;  /* 0x000000121808722b */ /* 0x000fd00000000008 */
[----:B------:R-:W-:-:S08]  /*0cd0*/  DFMA R20, R20, R12, R8 ;  /* 0x0000000c1414722b */ /* 0x000fd00000000008 */
[----:B------:R-:W-:-:S08]  /*0ce0*/  DADD R12, R10, R20 ;  /* 0x000000000a0c7229 */ /* 0x000fd00000000014 */
[--C-:B------:R-:W-:Y:S02]  /*0cf0*/  DADD R8, R6, R12.reuse ;  /* 0x0000000006087229 */ /* 0x100fe4000000000c */
[----:B------:R-:W-:-:S06]  /*0d00*/  DADD R10, R10, -R12 ;  /* 0x000000000a0a7229 */ /* 0x000fcc000000080c */
[----:B------:R-:W-:Y:S02]  /*0d10*/  DADD R6, R6, -R8 ;  /* 0x0000000006067229 */ /* 0x000fe40000000808 */
[----:B------:R-:W-:-:S06]  /*0d20*/  DADD R10, R20, R10 ;  /* 0x00000000140a7229 */ /* 0x000fcc000000000a */
[----:B------:R-:W-:-:S08]  /*0d30*/  DADD R6, R12, R6 ;  /* 0x000000000c067229 */ /* 0x000fd00000000006 */
[----:B------:R-:W-:Y:S01]  /*0d40*/  DADD R6, R10, R6 ;  /* 0x000000000a067229 */ /* 0x000fe20000000006 */
[----:B------:R-:W-:Y:S02]  /*0d50*/  IMAD.MOV.U32 R10, RZ, RZ, -0x105c611 ;  /* 0xfefa39efff0a7424 */ /* 0x000fe400078e00ff */
[----:B------:R-:W-:-:S05]  /*0d60*/  IMAD.MOV.U32 R11, RZ, RZ, 0x3fe62e42 ;  /* 0x3fe62e42ff0b7424 */ /* 0x000fca00078e00ff */
[----:B------:R-:W-:Y:S01]  /*0d70*/  DADD R14, R14, R6 ;  /* 0x000000000e0e7229 */ /* 0x000fe20000000006 */
[----:B------:R-:W-:Y:S01]  /*0d80*/  IMAD.MOV.U32 R6, RZ, RZ, -0x105c611 ;  /* 0xfefa39efff067424 */ /* 0x000fe200078e00ff */
[----:B------:R-:W-:-:S06]  /*0d90*/  MOV R7, 0x3fe62e42 ;  /* 0x3fe62e4200077802 */ /* 0x000fcc0000000f00 */
[----:B------:R-:W-:-:S08]  /*0da0*/  DADD R12, R8, R14 ;  /* 0x00000000080c7229 */ /* 0x000fd0000000000e */
[--C-:B------:R-:W-:Y:S02]  /*0db0*/  DFMA R10, R10, UR6, R12.reuse ;  /* 0x000000060a0a7c2b */ /* 0x100fe4000800000c */
[----:B------:R-:W-:-:S06]  /*0dc0*/  DADD R8, R8, -R12 ;  /* 0x0000000008087229 */ /* 0x000fcc000000080c */
[----:B------:R-:W-:Y:S02]  /*0dd0*/  DFMA R16, -R6, 3, R10 ;  /* 0x400800000610782b */ /* 0x000fe4000000010a */
[----:B------:R-:W-:Y:S01]  /*0de0*/  DADD R8, R14, R8 ;  /* 0x000000000e087229 */ /* 0x000fe20000000008 */
[----:B------:R-:W-:-:S05]  /*0df0*/  LOP3.LUT R14, R3, 0xff0fffff, RZ, 0xc0, !PT ;  /* 0xff0fffff030e7812 */ /* 0x000fca00078ec0ff */
[----:B------:R-:W-:-:S08]  /*0e00*/  DADD R16, -R12, R16 ;  /* 0x000000000c107229 */ /* 0x000fd00000000110 */
[----:B------:R-:W-:Y:S01]  /*0e10*/  DADD R16, R8, -R16 ;  /* 0x0000000008107229 */ /* 0x000fe20000000810 */
[----:B------:R-:W-:Y:S02]  /*0e20*/  IMAD.MOV.U32 R8, RZ, RZ, 0x3b39803f ;  /* 0x3b39803fff087424 */ /* 0x000fe400078e00ff */
[----:B------:R-:W-:-:S06]  /*0e30*/  IMAD.MOV.U32 R9, RZ, RZ, 0x3c7abc9e ;  /* 0x3c7abc9eff097424 */ /* 0x000fcc00078e00ff */
[----:B------:R-:W-:Y:S01]  /*0e40*/  DFMA R16, R8, UR6, R16 ;  /* 0x0000000608107c2b */ /* 0x000fe20008000010 */
[----:B------:R-:W-:Y:S01]  /*0e50*/  UMOV UR6, 0x3b39803f ;  /* 0x3b39803f00067882 */ /* 0x000fe20000000000 */
[----:B------:R-:W-:Y:S01]  /*0e60*/  IMAD.SHL.U32 R8, R3, 0x2, RZ ;  /* 0x0000000203087824 */ /* 0x000fe200078e00ff */
[----:B------:R-:W-:-:S04]  /*0e70*/  UMOV UR7, 0x3c7abc9e ;  /* 0x3c7abc9e00077882 */ /* 0x000fc80000000000 */
[----:B------:R-:W-:Y:S01]  /*0e80*/  ISETP.GT.U32.AND P0, PT, R8, -0x2000001, PT ;  /* 0xfdffffff0800780c */ /* 0x000fe20003f04070 */
[----:B------:R-:W-:-:S03]  /*0e90*/  DADD R12, R10, R16 ;  /* 0x000000000a0c7229 */ /* 0x000fc60000000010 */
[----:B------:R-:W-:Y:S02]  /*0ea0*/  SEL R15, R14, R3, P0 ;  /* 0x000000030e0f7207 */ /* 0x000fe40000000000 */
[----:B------:R-:W-:-:S03]  /*0eb0*/  MOV R14, R0 ;  /* 0x00000000000e7202 */ /* 0x000fc60000000f00 */
[----:B------:R-:W-:-:S03]  /*0ec0*/  DADD R10, R10, -R12 ;  /* 0x000000000a0a7229 */ /* 0x000fc6000000080c */
[----:B------:R-:W-:-:S05]  /*0ed0*/  DMUL R8, R12, R14 ;  /* 0x0000000e0c087228 */ /* 0x000fca0000000000 */
[----:B------:R-:W-:-:S03]  /*0ee0*/  DADD R10, R16, R10 ;  /* 0x00000000100a7229 */ /* 0x000fc6000000000a */
[----:B------:R-:W-:-:S08]  /*0ef0*/  DFMA R12, R12, R14, -R8 ;  /* 0x0000000e0c0c722b */ /* 0x000fd00000000808 */
[----:B------:R-:W-:Y:S01]  /*0f00*/  DFMA R14, R10, R14, R12 ;  /* 0x0000000e0a0e722b */ /* 0x000fe2000000000c */
[----:B------:R-:W-:Y:S02]  /*0f10*/  IMAD.MOV.U32 R12, RZ, RZ, 0x652b82fe ;  /* 0x652b82feff0c7424 */ /* 0x000fe400078e00ff */
[----:B------:R-:W-:-:S05]  /*0f20*/  IMAD.MOV.U32 R13, RZ, RZ, 0x3ff71547 ;  /* 0x3ff71547ff0d7424 */ /* 0x000fca00078e00ff */
[----:B------:R-:W-:-:S08]  /*0f30*/  DADD R10, R8, R14 ;  /* 0x00000000080a7229 */ /* 0x000fd0000000000e */
[----:B------:R-:W-:Y:S02]  /*0f40*/  DFMA R12, R10, R12, 6.75539944105574400000e+15 ;  /* 0x433800000a0c742b */ /* 0x000fe4000000000c */
[----:B------:R-:W-:Y:S01]  /*0f50*/  FSETP.GEU.AND P0, PT, |R11|, 4.1917929649353027344, PT ;  /* 0x4086232b0b00780b */ /* 0x000fe20003f0e200 */
[----:B------:R-:W-:-:S05]  /*0f60*/  DADD R8, R8, -R10 ;  /* 0x0000000008087229 */ /* 0x000fca000000080a */
[----:B------:R-:W-:-:S03]  /*0f70*/  DADD R16, R12, -6.75539944105574400000e+15 ;  /* 0xc33800000c107429 */ /* 0x000fc60000000000 */
[----:B------:R-:W-:-:S05]  /*0f80*/  DADD R14, R14, R8 ;  /* 0x000000000e0e7229 */ /* 0x000fca0000000008 */
[----:B------:R-:W-:-:S08]  /*0f90*/  DFMA R6, R16, -R6, R10 ;  /* 0x800000061006722b */ /* 0x000fd0000000000a */
[----:B------:R-:W-:Y:S01]  /*0fa0*/  DFMA R6, R16, -UR6, R6 ;  /* 0x8000000610067c2b */ /* 0x000fe20008000006 */
[----:B------:R-:W-:Y:S01]  /*0fb0*/  UMOV UR6, 0x69ce2bdf ;  /* 0x69ce2bdf00067882 */ /* 0x000fe20000000000 */
[----:B------:R-:W-:Y:S01]  /*0fc0*/  MOV R16, 0xfca213ea ;  /* 0xfca213ea00107802 */ /* 0x000fe20000000f00 */
[----:B------:R-:W-:Y:S01]  /*0fd0*/  IMAD.MOV.U32 R17, RZ, RZ, 0x3e928af3 ;  /* 0x3e928af3ff117424 */ /* 0x000fe200078e00ff */
[----:B------:R-:W-:-:S05]  /*0fe0*/  UMOV UR7, 0x3e5ade15 ;  /* 0x3e5ade1500077882 */ /* 0x000fca0000000000 */
[----:B------:R-:W-:Y:S01]  /*0ff0*/  DFMA R16, R6, UR6, R16 ;  /* 0x0000000606107c2b */ /* 0x000fe20008000010 */
[----:B------:R-:W-:Y:S01]  /*1000*/  UMOV UR6, 0x62401315 ;  /* 0x6240131500067882 */ /* 0x000fe20000000000 */
[----:B------:R-:W-:-:S06]  /*1010*/  UMOV UR7, 0x3ec71dee ;  /* 0x3ec71dee00077882 */ /* 0x000fcc0000000000 */
[----:B------:R-:W-:Y:S01]  /*1020*/  DFMA R16, R6, R16, UR6 ;  /* 0x0000000606107e2b */ /* 0x000fe20008000010 */
        /* <DEDUP_REMOVED lines=20> */
[----:B------:R-:W-:-:S08]  /*1170*/  DFMA R16, R6, R16, UR6 ;  /* 0x0000000606107e2b */ /* 0x000fd00008000010 */
[----:B------:R-:W-:-:S08]  /*1180*/  DFMA R16, R6, R16, 1 ;  /* 0x3ff000000610742b */ /* 0x000fd00000000010 */
[----:B------:R-:W-:-:S10]  /*1190*/  DFMA R6, R6, R16, 1 ;  /* 0x3ff000000606742b */ /* 0x000fd40000000010 */
[----:B------:R-:W-:Y:S01]  /*11a0*/  IMAD R9, R12, 0x100000, R7 ;  /* 0x001000000c097824 */ /* 0x000fe200078e0207 */
[----:B------:R-:W-:Y:S01]  /*11b0*/  MOV R8, R6 ;  /* 0x0000000600087202 */ /* 0x000fe20000000f00 */
[----:B------:R-:W-:Y:S06]  /*11c0*/  @!P0 BRA `(.L_x_6) ;  /* 0x0000000000308947 */ /* 0x000fec0003800000 */
[----:B------:R-:W-:Y:S01]  /*11d0*/  FSETP.GEU.AND P1, PT, |R11|, 4.2275390625, PT ;  /* 0x408748000b00780b */ /* 0x000fe20003f2e200 */
[C---:B------:R-:W-:Y:S02]  /*11e0*/  DADD R8, R10.reuse, +INF ;  /* 0x7ff000000a087429 */ /* 0x040fe40000000000 */
[----:B------:R-:W-:-:S08]  /*11f0*/  DSETP.GEU.AND P0, PT, R10, RZ, PT ;  /* 0x000000ff0a00722a */ /* 0x000fd00003f0e000 */
[----:B------:R-:W-:Y:S02]  /*1200*/  FSEL R8, R8, RZ, P0 ;  /* 0x000000ff08087208 */ /* 0x000fe40000000000 */
[----:B------:R-:W-:Y:S02]  /*1210*/  @!P1 LEA.HI R0, R12, R12, RZ, 0x1 ;  /* 0x0000000c0c009211 */ /* 0x000fe400078f08ff */
[----:B------:R-:W-:Y:S02]  /*1220*/  FSEL R9, R9, RZ, P0 ;  /* 0x000000ff09097208 */ /* 0x000fe40000000000 */
[----:B------:R-:W-:-:S05]  /*1230*/  @!P1 SHF.R.S32.HI R3, RZ, 0x1, R0 ;  /* 0x00000001ff039819 */ /* 0x000fca0000011400 */
[----:B------:R-:W-:Y:S02]  /*1240*/  @!P1 IMAD.IADD R10, R12, 0x1, -R3 ;  /* 0x000000010c0a9824 */ /* 0x000fe400078e0a03 */
[----:B------:R-:W-:-:S03]  /*1250*/  @!P1 IMAD R7, R3, 0x100000, R7 ;  /* 0x0010000003079824 */ /* 0x000fc600078e0207 */
[----:B------:R-:W-:Y:S02]  /*1260*/  @!P1 LEA R11, R10, 0x3ff00000, 0x14 ;  /* 0x3ff000000a0b9811 */ /* 0x000fe400078ea0ff */
[----:B------:R-:W-:-:S06]  /*1270*/  @!P1 MOV R10, RZ ;  /* 0x000000ff000a9202 */ /* 0x000fcc0000000f00 */
[----:B------:R-:W-:-:S11]  /*1280*/  @!P1 DMUL R8, R6, R10 ;  /* 0x0000000a06089228 */ /* 0x000fd60000000000 */
.L_x_6:
[----:B------:R-:W-:Y:S01]  /*1290*/  DFMA R14, R14, R8, R8 ;  /* 0x000000080e0e722b */ /* 0x000fe20000000008 */
[----:B------:R-:W-:Y:S01]  /*12a0*/  IMAD.MOV.U32 R3, RZ, RZ, 0x0 ;  /* 0x00000000ff037424 */ /* 0x000fe200078e00ff */
[----:B------:R-:W-:-:S08]  /*12b0*/  DSETP.NEU.AND P0, PT, |R8|, +INF , PT ;  /* 0x7ff000000800742a */ /* 0x000fd00003f0d200 */
[----:B------:R-:W-:Y:S02]  /*12c0*/  FSEL R0, R8, R14, !P0 ;  /* 0x0000000e08007208 */ /* 0x000fe40004000000 */
[----:B------:R-:W-:Y:S01]  /*12d0*/  FSEL R8, R9, R15, !P0 ;  /* 0x0000000f09087208 */ /* 0x000fe20004000000 */
[----:B------:R-:W-:Y:S06]  /*12e0*/  RET.REL.NODEC R2 `(_Z18countingSortKernelPiS_S_ii) ;  /* 0xffffffec02447950 */ /* 0x000fec0003c3ffff */
.L_x_7:
[----:B------:R-:W-:-:S00]  /*12f0*/  BRA `(.L_x_7) ;  /* 0xfffffffc00fc7947 */ /* 0x000fc0000383ffff */
[----:B------:R-:W-:-:S00]  /*1300*/  NOP ;  /* 0x0000000000007918 */ /* 0x000fc00000000000 */
[----:B------:R-:W-:-:S00]  /*1310*/  NOP ;  /* 0x0000000000007918 */ /* 0x000fc00000000000 */
[----:B------:R-:W-:-:S00]  /*1320*/  NOP ;  /* 0x0000000000007918 */ /* 0x000fc00000000000 */
[----:B------:R-:W-:-:S00]  /*1330*/  NOP ;  /* 0x0000000000007918 */ /* 0x000fc00000000000 */
[----:B------:R-:W-:-:S00]  /*1340*/  NOP ;  /* 0x0000000000007918 */ /* 0x000fc00000000000 */
[----:B------:R-:W-:-:S00]  /*1350*/  NOP ;  /* 0x0000000000007918 */ /* 0x000fc00000000000 */
[----:B------:R-:W-:-:S00]  /*1360*/  NOP ;  /* 0x0000000000007918 */ /* 0x000fc00000000000 */
[----:B------:R-:W-:-:S00]  /*1370*/  NOP ;  /* 0x0000000000007918 */ /* 0x000fc00000000000 */
.L_x_8:


//--------------------- .nv.shared.reserved.0     --------------------------
	.section	.nv.shared.reserved.0,"aw",@nobits
	.weak		__nv_reservedSMEM_offset_0_alias
	.size		__nv_reservedSMEM_offset_0_alias, 0, 64
	.other		__nv_reservedSMEM_offset_0_alias,@"STO_CUDA_RESERVED_SHARED STV_DEFAULT"
__nv_reservedSMEM_offset_0_alias:
	.zero		0
	.zero		64


//--------------------- .nv.constant0._Z18countingSortKernelPiS_S_ii --------------------------
	.section	.nv.constant0._Z18countingSortKernelPiS_S_ii,"a",@progbits
	.sectionflags	@""
	.align	4
.nv.constant0._Z18countingSortKernelPiS_S_ii:
	.zero		928


//--------------------- SYMBOLS --------------------------

	.type		.nv.reservedSmem.offset0,@object
	.size		.nv.reservedSmem.offset0,0x4
